//
// Generated by NVIDIA NVVM Compiler
//
// Compiler Build ID: CL-36424714
// Cuda compilation tools, release 13.0, V13.0.88
// Based on NVVM 20.0.0
//

.version 9.0
.target sm_100
.address_size 64

	// .globl	matmul

.visible .entry matmul(
	.param .u64 .ptr .align 1 matmul_param_0,
	.param .u64 .ptr .align 1 matmul_param_1,
	.param .u64 .ptr .align 1 matmul_param_2,
	.param .u32 matmul_param_3,
	.param .u32 matmul_param_4,
	.param .u32 matmul_param_5
)
{
	.reg .pred 	%p<13>;
	.reg .b32 	%r<94>;
	.reg .b32 	%f<68>;
	.reg .b64 	%rd<69>;

	ld.param.u64 	%rd4, [matmul_param_0];
	ld.param.u64 	%rd5, [matmul_param_1];
	ld.param.u64 	%rd3, [matmul_param_2];
	ld.param.u32 	%r46, [matmul_param_3];
	ld.param.u32 	%r44, [matmul_param_4];
	ld.param.u32 	%r45, [matmul_param_5];
	cvta.to.global.u64 	%rd1, %rd5;
	cvta.to.global.u64 	%rd2, %rd4;
	mov.u32 	%r48, %ctaid.y;
	mov.u32 	%r49, %ntid.y;
	mov.u32 	%r50, %tid.y;
	mad.lo.s32 	%r51, %r48, %r49, %r50;
	mov.u32 	%r52, %ctaid.x;
	mov.u32 	%r53, %ntid.x;
	mul.lo.s32 	%r2, %r52, %r53;
	mov.u32 	%r3, %tid.x;
	add.s32 	%r4, %r2, %r3;
	setp.ge.u32 	%p1, %r4, %r45;
	setp.ge.u32 	%p2, %r51, %r46;
	or.pred  	%p3, %p1, %p2;
	@%p3 bra 	$L__BB0_14;
	setp.eq.s32 	%p4, %r44, 0;
	mov.f32 	%f67, 0f00000000;
	@%p4 bra 	$L__BB0_13;
	mul.lo.s32 	%r5, %r44, %r51;
	and.b32  	%r6, %r44, 7;
	setp.lt.u32 	%p5, %r44, 8;
	mov.f32 	%f67, 0f00000000;
	mov.b32 	%r92, 0;
	@%p5 bra 	$L__BB0_5;
	and.b32  	%r92, %r44, -8;
	neg.s32 	%r90, %r92;
	add.s32 	%r55, %r3, %r45;
	add.s32 	%r89, %r55, %r2;
	shl.b32 	%r10, %r45, 3;
	shl.b32 	%r56, %r45, 1;
	add.s32 	%r88, %r4, %r56;
	mad.lo.s32 	%r87, %r45, 3, %r4;
	shl.b32 	%r57, %r45, 2;
	add.s32 	%r86, %r4, %r57;
	mad.lo.s32 	%r85, %r45, 5, %r4;
	mad.lo.s32 	%r84, %r45, 6, %r4;
	mad.lo.s32 	%r83, %r45, 7, %r4;
	add.s32 	%r81, %r5, 3;
	mov.f32 	%f67, 0f00000000;
	mov.u32 	%r82, %r4;
$L__BB0_4:
	.pragma "nounroll";
	add.s32 	%r58, %r81, -3;
	mul.wide.u32 	%rd6, %r58, 4;
	add.s64 	%rd7, %rd2, %rd6;
	ld.global.f32 	%f17, [%rd7];
	mul.wide.u32 	%rd8, %r82, 4;
	add.s64 	%rd9, %rd1, %rd8;
	ld.global.f32 	%f18, [%rd9];
	fma.rn.f32 	%f19, %f17, %f18, %f67;
	add.s32 	%r59, %r81, -2;
	mul.wide.u32 	%rd10, %r59, 4;
	add.s64 	%rd11, %rd2, %rd10;
	ld.global.f32 	%f20, [%rd11];
	mul.wide.u32 	%rd12, %r89, 4;
	add.s64 	%rd13, %rd1, %rd12;
	ld.global.f32 	%f21, [%rd13];
	fma.rn.f32 	%f22, %f20, %f21, %f19;
	add.s32 	%r60, %r81, -1;
	mul.wide.u32 	%rd14, %r60, 4;
	add.s64 	%rd15, %rd2, %rd14;
	ld.global.f32 	%f23, [%rd15];
	mul.wide.u32 	%rd16, %r88, 4;
	add.s64 	%rd17, %rd1, %rd16;
	ld.global.f32 	%f24, [%rd17];
	fma.rn.f32 	%f25, %f23, %f24, %f22;
	add.s32 	%r61, %r81, 4;
	mul.wide.u32 	%rd18, %r81, 4;
	add.s64 	%rd19, %rd2, %rd18;
	ld.global.f32 	%f26, [%rd19];
	mul.wide.u32 	%rd20, %r87, 4;
	add.s64 	%rd21, %rd1, %rd20;
	ld.global.f32 	%f27, [%rd21];
	fma.rn.f32 	%f28, %f26, %f27, %f25;
	add.s32 	%r62, %r81, 1;
	mul.wide.u32 	%rd22, %r62, 4;
	add.s64 	%rd23, %rd2, %rd22;
	ld.global.f32 	%f29, [%rd23];
	mul.wide.u32 	%rd24, %r86, 4;
	add.s64 	%rd25, %rd1, %rd24;
	ld.global.f32 	%f30, [%rd25];
	fma.rn.f32 	%f31, %f29, %f30, %f28;
	add.s32 	%r63, %r81, 2;
	mul.wide.u32 	%rd26, %r63, 4;
	add.s64 	%rd27, %rd2, %rd26;
	ld.global.f32 	%f32, [%rd27];
	mul.wide.u32 	%rd28, %r85, 4;
	add.s64 	%rd29, %rd1, %rd28;
	ld.global.f32 	%f33, [%rd29];
	fma.rn.f32 	%f34, %f32, %f33, %f31;
	add.s32 	%r64, %r81, 3;
	mul.wide.u32 	%rd30, %r64, 4;
	add.s64 	%rd31, %rd2, %rd30;
	ld.global.f32 	%f35, [%rd31];
	mul.wide.u32 	%rd32, %r84, 4;
	add.s64 	%rd33, %rd1, %rd32;
	ld.global.f32 	%f36, [%rd33];
	fma.rn.f32 	%f37, %f35, %f36, %f34;
	mul.wide.u32 	%rd34, %r61, 4;
	add.s64 	%rd35, %rd2, %rd34;
	ld.global.f32 	%f38, [%rd35];
	mul.wide.u32 	%rd36, %r83, 4;
	add.s64 	%rd37, %rd1, %rd36;
	ld.global.f32 	%f39, [%rd37];
	fma.rn.f32 	%f67, %f38, %f39, %f37;
	add.s32 	%r90, %r90, 8;
	add.s32 	%r89, %r89, %r10;
	add.s32 	%r88, %r88, %r10;
	add.s32 	%r87, %r87, %r10;
	add.s32 	%r86, %r86, %r10;
	add.s32 	%r85, %r85, %r10;
	add.s32 	%r84, %r84, %r10;
	add.s32 	%r83, %r83, %r10;
	add.s32 	%r82, %r82, %r10;
	add.s32 	%r81, %r81, 8;
	setp.ne.s32 	%p6, %r90, 0;
	@%p6 bra 	$L__BB0_4;
$L__BB0_5:
	setp.eq.s32 	%p7, %r6, 0;
	@%p7 bra 	$L__BB0_13;
	and.b32  	%r39, %r44, 3;
	setp.lt.u32 	%p8, %r6, 4;
	@%p8 bra 	$L__BB0_8;
	add.s32 	%r65, %r92, %r5;
	mul.wide.u32 	%rd38, %r65, 4;
	add.s64 	%rd39, %rd2, %rd38;
	ld.global.f32 	%f41, [%rd39];
	mad.lo.s32 	%r66, %r92, %r45, %r4;
	mul.wide.u32 	%rd40, %r66, 4;
	add.s64 	%rd41, %rd1, %rd40;
	ld.global.f32 	%f42, [%rd41];
	fma.rn.f32 	%f43, %f41, %f42, %f67;
	add.s32 	%r67, %r65, 1;
	mul.wide.u32 	%rd42, %r67, 4;
	add.s64 	%rd43, %rd2, %rd42;
	ld.global.f32 	%f44, [%rd43];
	add.s32 	%r68, %r66, %r45;
	mul.wide.u32 	%rd44, %r68, 4;
	add.s64 	%rd45, %rd1, %rd44;
	ld.global.f32 	%f45, [%rd45];
	fma.rn.f32 	%f46, %f44, %f45, %f43;
	add.s32 	%r69, %r65, 2;
	mul.wide.u32 	%rd46, %r69, 4;
	add.s64 	%rd47, %rd2, %rd46;
	ld.global.f32 	%f47, [%rd47];
	add.s32 	%r70, %r68, %r45;
	mul.wide.u32 	%rd48, %r70, 4;
	add.s64 	%rd49, %rd1, %rd48;
	ld.global.f32 	%f48, [%rd49];
	fma.rn.f32 	%f49, %f47, %f48, %f46;
	add.s32 	%r71, %r65, 3;
	mul.wide.u32 	%rd50, %r71, 4;
	add.s64 	%rd51, %rd2, %rd50;
	ld.global.f32 	%f50, [%rd51];
	add.s32 	%r72, %r70, %r45;
	mul.wide.u32 	%rd52, %r72, 4;
	add.s64 	%rd53, %rd1, %rd52;
	ld.global.f32 	%f51, [%rd53];
	fma.rn.f32 	%f67, %f50, %f51, %f49;
	add.s32 	%r92, %r92, 4;
$L__BB0_8:
	setp.eq.s32 	%p9, %r39, 0;
	@%p9 bra 	$L__BB0_13;
	setp.eq.s32 	%p10, %r39, 1;
	@%p10 bra 	$L__BB0_11;
	add.s32 	%r73, %r92, %r5;
	mul.wide.u32 	%rd54, %r73, 4;
	add.s64 	%rd55, %rd2, %rd54;
	ld.global.f32 	%f53, [%rd55];
	mad.lo.s32 	%r74, %r92, %r45, %r4;
	mul.wide.u32 	%rd56, %r74, 4;
	add.s64 	%rd57, %rd1, %rd56;
	ld.global.f32 	%f54, [%rd57];
	fma.rn.f32 	%f55, %f53, %f54, %f67;
	add.s32 	%r75, %r73, 1;
	mul.wide.u32 	%rd58, %r75, 4;
	add.s64 	%rd59, %rd2, %rd58;
	ld.global.f32 	%f56, [%rd59];
	add.s32 	%r76, %r74, %r45;
	mul.wide.u32 	%rd60, %r76, 4;
	add.s64 	%rd61, %rd1, %rd60;
	ld.global.f32 	%f57, [%rd61];
	fma.rn.f32 	%f67, %f56, %f57, %f55;
	add.s32 	%r92, %r92, 2;
$L__BB0_11:
	and.b32  	%r77, %r44, 1;
	setp.eq.b32 	%p11, %r77, 1;
	not.pred 	%p12, %p11;
	@%p12 bra 	$L__BB0_13;
	add.s32 	%r78, %r92, %r5;
	mul.wide.u32 	%rd62, %r78, 4;
	add.s64 	%rd63, %rd2, %rd62;
	ld.global.f32 	%f58, [%rd63];
	mad.lo.s32 	%r79, %r92, %r45, %r4;
	mul.wide.u32 	%rd64, %r79, 4;
	add.s64 	%rd65, %rd1, %rd64;
	ld.global.f32 	%f59, [%rd65];
	fma.rn.f32 	%f67, %f58, %f59, %f67;
$L__BB0_13:
	mad.lo.s32 	%r80, %r45, %r51, %r4;
	cvta.to.global.u64 	%rd66, %rd3;
	mul.wide.u32 	%rd67, %r80, 4;
	add.s64 	%rd68, %rd66, %rd67;
	st.global.f32 	[%rd68], %f67;
$L__BB0_14:
	ret;

}


// ===== COMPILED SASS (sm_100) =====

	.target	sm_100

	.elftype	@"ET_EXEC"


//--------------------- .note.nv.tkinfo           --------------------------
	.section	.note.nv.tkinfo,"",@"SHT_NOTE"
	.sectionflags	@"SHF_NOTE_NV_TKINFO"
	.tkinfo
        /*0018*/ 	.word	0x00000002
        /*0030*/ 	.string	""
        /*0030*/ 	.string	"ptxas"
        /*0030*/ 	.string	"Cuda compilation tools, release 13.0, V13.0.88"
        /*0030*/ 	.string	"Build cuda_13.0.r13.0/compiler.36424714_0"
        /*0030*/ 	.string	"-arch sm_100 -m 64 "



//--------------------- .note.nv.cuinfo           --------------------------
	.section	.note.nv.cuinfo,"",@"SHT_NOTE"
	.sectionflags	@"SHF_NOTE_NV_CUINFO"
        /*0018*/ 	.short	0x0002
        /*001a*/ 	.short	0x0064
        /*001c*/ 	.short	0x0082
	.zero		2


//--------------------- .nv.info                  --------------------------
	.section	.nv.info,"",@"SHT_CUDA_INFO"
	.align	4


	//----- nvinfo : EIATTR_REGCOUNT
	.align		4
        /*0000*/ 	.byte	0x04, 0x2f
        /*0002*/ 	.short	(.L_1 - .L_0)
	.align		4
.L_0:
        /*0004*/ 	.word	index@(matmul)
        /*0008*/ 	.word	0x00000020


	//----- nvinfo : EIATTR_FRAME_SIZE
	.align		4
.L_1:
        /*000c*/ 	.byte	0x04, 0x11
        /*000e*/ 	.short	(.L_3 - .L_2)
	.align		4
.L_2:
        /*0010*/ 	.word	index@(matmul)
        /*0014*/ 	.word	0x00000000


	//----- nvinfo : EIATTR_MIN_STACK_SIZE
	.align		4
.L_3:
        /*0018*/ 	.byte	0x04, 0x12
        /*001a*/ 	.short	(.L_5 - .L_4)
	.align		4
.L_4:
        /*001c*/ 	.word	index@(matmul)
        /*0020*/ 	.word	0x00000000
.L_5:


//--------------------- .nv.compat                --------------------------
	.section	.nv.compat,"",@"SHT_CUDA_COMPAT_INFO"
	.align	4
        /*0000*/ 	.byte	0x02, 0x09, 0x00, 0x00, 0x02, 0x02, 0x01, 0x00, 0x02, 0x05, 0x05, 0x00, 0x03, 0x07, 0x01, 0x01
        /*0010*/ 	.byte	0x02, 0x03, 0x00, 0x00, 0x02, 0x06, 0x01, 0x00, 0x04, 0x0b, 0x08, 0x00, 0x09, 0x00, 0x00, 0x00
        /*0020*/ 	.byte	0x00, 0x00, 0x00, 0x00


//--------------------- .nv.info.matmul           --------------------------
	.section	.nv.info.matmul,"",@"SHT_CUDA_INFO"
	.sectionflags	@""
	.align	4


	//----- nvinfo : EIATTR_CUDA_API_VERSION
	.align		4
        /*0000*/ 	.byte	0x04, 0x37
        /*0002*/ 	.short	(.L_7 - .L_6)
.L_6:
        /*0004*/ 	.word	0x00000082


	//----- nvinfo : EIATTR_KPARAM_INFO
	.align		4
.L_7:
        /*0008*/ 	.byte	0x04, 0x17
        /*000a*/ 	.short	(.L_9 - .L_8)
.L_8:
        /*000c*/ 	.word	0x00000000
        /*0010*/ 	.short	0x0005
        /*0012*/ 	.short	0x0020
        /*0014*/ 	.byte	0x00, 0xf0, 0x11, 0x00


	//----- nvinfo : EIATTR_KPARAM_INFO
	.align		4
.L_9:
        /*0018*/ 	.byte	0x04, 0x17
        /*001a*/ 	.short	(.L_11 - .L_10)
.L_10:
        /*001c*/ 	.word	0x00000000
        /*0020*/ 	.short	0x0004
        /*0022*/ 	.short	0x001c
        /*0024*/ 	.byte	0x00, 0xf0, 0x11, 0x00


	//----- nvinfo : EIATTR_KPARAM_INFO
	.align		4
.L_11:
        /*0028*/ 	.byte	0x04, 0x17
        /*002a*/ 	.short	(.L_13 - .L_12)
.L_12:
        /*002c*/ 	.word	0x00000000
        /*0030*/ 	.short	0x0003
        /*0032*/ 	.short	0x0018
        /*0034*/ 	.byte	0x00, 0xf0, 0x11, 0x00


	//----- nvinfo : EIATTR_KPARAM_INFO
	.align		4
.L_13:
        /*0038*/ 	.byte	0x04, 0x17
        /*003a*/ 	.short	(.L_15 - .L_14)
.L_14:
        /*003c*/ 	.word	0x00000000
        /*0040*/ 	.short	0x0002
        /*0042*/ 	.short	0x0010
        /*0044*/ 	.byte	0x00, 0xf5, 0x21, 0x00


	//----- nvinfo : EIATTR_KPARAM_INFO
	.align		4
.L_15:
        /*0048*/ 	.byte	0x04, 0x17
        /*004a*/ 	.short	(.L_17 - .L_16)
.L_16:
        /*004c*/ 	.word	0x00000000
        /*0050*/ 	.short	0x0001
        /*0052*/ 	.short	0x0008
        /*0054*/ 	.byte	0x00, 0xf5, 0x21, 0x00


	//----- nvinfo : EIATTR_KPARAM_INFO
	.align		4
.L_17:
        /*0058*/ 	.byte	0x04, 0x17
        /*005a*/ 	.short	(.L_19 - .L_18)
.L_18:
        /*005c*/ 	.word	0x00000000
        /*0060*/ 	.short	0x0000
        /*0062*/ 	.short	0x0000
        /*0064*/ 	.byte	0x00, 0xf5, 0x21, 0x00


	//----- nvinfo : EIATTR_SPARSE_MMA_MASK
	.align		4
.L_19:
        /*0068*/ 	.byte	0x03, 0x50
        /*006a*/ 	.short	0x0000


	//----- nvinfo : EIATTR_MAXREG_COUNT
	.align		4
        /*006c*/ 	.byte	0x03, 0x1b
        /*006e*/ 	.short	0x00ff


	//----- nvinfo : EIATTR_MERCURY_ISA_VERSION
	.align		4
        /*0070*/ 	.byte	0x03, 0x5f
        /*0072*/ 	.short	0x0101


	//----- nvinfo : EIATTR_VRC_CTA_INIT_COUNT
	.align		4
        /*0074*/ 	.byte	0x02, 0x4a
	.zero		1
	.zero		1


	//----- nvinfo : EIATTR_EXIT_INSTR_OFFSETS
	.align		4
        /*0078*/ 	.byte	0x04, 0x1c
        /*007a*/ 	.short	(.L_21 - .L_20)


	//   ....[0]....
.L_20:
        /*007c*/ 	.word	0x000000e0


	//   ....[1]....
        /*0080*/ 	.word	0x00000a90


	//----- nvinfo : EIATTR_CBANK_PARAM_SIZE
	.align		4
.L_21:
        /*0084*/ 	.byte	0x03, 0x19
        /*0086*/ 	.short	0x0024


	//----- nvinfo : EIATTR_PARAM_CBANK
	.align		4
        /*0088*/ 	.byte	0x04, 0x0a
        /*008a*/ 	.short	(.L_23 - .L_22)
	.align		4
.L_22:
        /*008c*/ 	.word	index@(.nv.constant0.matmul)
        /*0090*/ 	.short	0x0380
        /*0092*/ 	.short	0x0024


	//----- nvinfo : EIATTR_SW_WAR
	.align		4
.L_23:
        /*0094*/ 	.byte	0x04, 0x36
        /*0096*/ 	.short	(.L_25 - .L_24)
.L_24:
        /*0098*/ 	.word	0x00000008
.L_25:


//--------------------- .nv.callgraph             --------------------------
	.section	.nv.callgraph,"",@"SHT_CUDA_CALLGRAPH"
	.align	4
	.sectionentsize	8
	.align		4
        /*0000*/ 	.word	0x00000000
	.align		4
        /*0004*/ 	.word	0xffffffff
	.align		4
        /*0008*/ 	.word	0x00000000
	.align		4
        /*000c*/ 	.word	0xfffffffe
	.align		4
        /*0010*/ 	.word	0x00000000
	.align		4
        /*0014*/ 	.word	0xfffffffd
	.align		4
        /*0018*/ 	.word	0x00000000
	.align		4
        /*001c*/ 	.word	0xfffffffc


//--------------------- .text.matmul              --------------------------
	.section	.text.matmul,"ax",@progbits
	.align	128
        .global         matmul
        .type           matmul,@function
        .size           matmul,(.L_x_5 - matmul)
        .other          matmul,@"STO_CUDA_ENTRY STV_DEFAULT"
matmul:
.text.matmul:
[----:B------:R-:W-:Y:S01]  /*0000*/  LDC R1, c[0x0][0x37c] ;  /* 0x0000df00ff017b82 */ /* 0x000fe20000000800 */
[----:B------:R-:W0:Y:S07]  /*0010*/  S2R R2, SR_TID.Y ;  /* 0x0000000000027919 */ /* 0x000e2e0000002200 */
[----:B------:R-:W1:Y:S01]  /*0020*/  S2UR UR4, SR_CTAID.X ;  /* 0x00000000000479c3 */ /* 0x000e620000002500 */
[----:B------:R-:W2:Y:S01]  /*0030*/  LDCU UR7, c[0x0][0x398] ;  /* 0x00007300ff0777ac */ /* 0x000ea20008000800 */
[----:B------:R-:W3:Y:S06]  /*0040*/  S2R R7, SR_TID.X ;  /* 0x0000000000077919 */ /* 0x000eec0000002100 */
[----:B------:R-:W0:Y:S08]  /*0050*/  S2UR UR6, SR_CTAID.Y ;  /* 0x00000000000679c3 */ /* 0x000e300000002600 */
[----:B------:R-:W0:Y:S01]  /*0060*/  LDC R3, c[0x0][0x364] ;  /* 0x0000d900ff037b82 */ /* 0x000e220000000800 */
[----:B------:R-:W1:Y:S07]  /*0070*/  LDCU UR5, c[0x0][0x360] ;  /* 0x00006c00ff0577ac */ /* 0x000e6e0008000800 */
[----:B------:R-:W4:Y:S01]  /*0080*/  LDC R0, c[0x0][0x3a0] ;  /* 0x0000e800ff007b82 */ /* 0x000f220000000800 */
[----:B-1----:R-:W-:Y:S01]  /*0090*/  UIMAD UR4, UR4, UR5, URZ ;  /* 0x00000005040472a4 */ /* 0x002fe2000f8e02ff */
[----:B0-----:R-:W-:-:S05]  /*00a0*/  IMAD R3, R3, UR6, R2 ;  /* 0x0000000603037c24 */ /* 0x001fca000f8e0202 */
[----:B---3--:R-:W-:Y:S02]  /*00b0*/  IADD3 R5, PT, PT, R7, UR4, RZ ;  /* 0x0000000407057c10 */ /* 0x008fe4000fffe0ff */
[----:B--2---:R-:W-:-:S04]  /*00c0*/  ISETP.GE.U32.AND P0, PT, R3, UR7, PT ;  /* 0x0000000703007c0c */ /* 0x004fc8000bf06070 */
[----:B----4-:R-:W-:-:S13]  /*00d0*/  ISETP.GE.U32.OR P0, PT, R5, R0, P0 ;  /* 0x000000000500720c */ /* 0x010fda0000706470 */
[----:B------:R-:W-:Y:S05]  /*00e0*/  @P0 EXIT ;  /* 0x000000000000094d */ /* 0x000fea0003800000 */
[----:B------:R-:W0:Y:S01]  /*00f0*/  LDC R2, c[0x0][0x39c] ;  /* 0x0000e700ff027b82 */ /* 0x000e220000000800 */
[----:B------:R-:W1:Y:S01]  /*0100*/  LDCU.64 UR6, c[0x0][0x358] ;  /* 0x00006b00ff0677ac */ /* 0x000e620008000a00 */
[----:B------:R-:W-:Y:S01]  /*0110*/  HFMA2 R12, -RZ, RZ, 0, 0 ;  /* 0x00000000ff0c7431 */ /* 0x000fe200000001ff */
[----:B0-----:R-:W-:-:S13]  /*0120*/  ISETP.NE.AND P0, PT, R2, RZ, PT ;  /* 0x000000ff0200720c */ /* 0x001fda0003f05270 */
[----:B-1----:R-:W-:Y:S05]  /*0130*/  @!P0 BRA `(.L_x_0) ;  /* 0x0000000800448947 */ /* 0x002fea0003800000 */
[C---:B------:R-:W-:Y:S02]  /*0140*/  ISETP.GE.U32.AND P1, PT, R2.reuse, 0x8, PT ;  /* 0x000000080200780c */ /* 0x040fe40003f26070 */
[----:B------:R-:W-:Y:S02]  /*0150*/  LOP3.LUT R4, R2, 0x7, RZ, 0xc0, !PT ;  /* 0x0000000702047812 */ /* 0x000fe400078ec0ff */
[----:B------:R-:W-:Y:S02]  /*0160*/  MOV R12, RZ ;  /* 0x000000ff000c7202 */ /* 0x000fe40000000f00 */
[----:B------:R-:W-:Y:S02]  /*0170*/  ISETP.NE.AND P0, PT, R4, RZ, PT ;  /* 0x000000ff0400720c */ /* 0x000fe40003f05270 */
[----:B------:R-:W-:-:S05]  /*0180*/  MOV R6, RZ ;  /* 0x000000ff00067202 */ /* 0x000fca0000000f00 */
[----:B------:R-:W-:Y:S06]  /*0190*/  @!P1 BRA `(.L_x_1) ;  /* 0x0000000400249947 */ /* 0x000fec0003800000 */
[----:B------:R-:W-:Y:S01]  /*01a0*/  LOP3.LUT R6, R2, 0xfffffff8, RZ, 0xc0, !PT ;  /* 0xfffffff802067812 */ /* 0x000fe200078ec0ff */
[C---:B------:R-:W-:Y:S01]  /*01b0*/  IMAD R11, R0.reuse, 0x3, R5 ;  /* 0x00000003000b7824 */ /* 0x040fe200078e0205 */
[C---:B------:R-:W-:Y:S01]  /*01c0*/  IADD3 R7, PT, PT, R0.reuse, UR4, R7 ;  /* 0x0000000400077c10 */ /* 0x040fe2000fffe007 */
[C-C-:B------:R-:W-:Y:S01]  /*01d0*/  IMAD R15, R0.reuse, 0x5, R5.reuse ;  /* 0x00000005000f7824 */ /* 0x140fe200078e0205 */
[CC--:B------:R-:W-:Y:S01]  /*01e0*/  LEA R9, R0.reuse, R5.reuse, 0x1 ;  /* 0x0000000500097211 */ /* 0x0c0fe200078e08ff */
[C-C-:B------:R-:W-:Y:S01]  /*01f0*/  IMAD R25, R0.reuse, 0x6, R5.reuse ;  /* 0x0000000600197824 */ /* 0x140fe200078e0205 */
[CC--:B------:R-:W-:Y:S01]  /*0200*/  LEA R13, R0.reuse, R5.reuse, 0x2 ;  /* 0x00000005000d7211 */ /* 0x0c0fe200078e10ff */
[----:B------:R-:W-:Y:S01]  /*0210*/  IMAD R27, R0, 0x7, R5 ;  /* 0x00000007001b7824 */ /* 0x000fe200078e0205 */
[----:B------:R-:W-:Y:S01]  /*0220*/  MOV R12, RZ ;  /* 0x000000ff000c7202 */ /* 0x000fe20000000f00 */
[----:B------:R-:W-:Y:S01]  /*0230*/  IMAD R8, R3, R2, 0x3 ;  /* 0x0000000303087424 */ /* 0x000fe200078e0202 */
[----:B------:R-:W-:-:S02]  /*0240*/  MOV R29, R5 ;  /* 0x00000005001d7202 */ /* 0x000fc40000000f00 */
[----:B------:R-:W-:-:S07]  /*0250*/  IADD3 R10, PT, PT, -R6, RZ, RZ ;  /* 0x000000ff060a7210 */ /* 0x000fce0007ffe1ff */
.L_x_2:
[----:B------:R-:W0:Y:S01]  /*0260*/  LDC.64 R20, c[0x0][0x380] ;  /* 0x0000e000ff147b82 */ /* 0x000e220000000a00 */
[----:B------:R-:W-:-:S07]  /*0270*/  IADD3 R23, PT, PT, R8, -0x3, RZ ;  /* 0xfffffffd08177810 */ /* 0x000fce0007ffe0ff */
[----:B------:R-:W1:Y:S01]  /*0280*/  LDC.64 R16, c[0x0][0x388] ;  /* 0x0000e200ff107b82 */ /* 0x000e620000000a00 */
[----:B0-----:R-:W-:-:S06]  /*0290*/  IMAD.WIDE.U32 R22, R23, 0x4, R20 ;  /* 0x0000000417167825 */ /* 0x001fcc00078e0014 */
[----:B------:R-:W2:Y:S01]  /*02a0*/  LDG.E R23, desc[UR6][R22.64] ;  /* 0x0000000616177981 */ /* 0x000ea2000c1e1900 */
[----:B-1----:R-:W-:-:S06]  /*02b0*/  IMAD.WIDE.U32 R18, R29, 0x4, R16 ;  /* 0x000000041d127825 */ /* 0x002fcc00078e0010 */
[----:B------:R-:W2:Y:S01]  /*02c0*/  LDG.E R18, desc[UR6][R18.64] ;  /* 0x0000000612127981 */ /* 0x000ea2000c1e1900 */
[C---:B------:R-:W-:Y:S02]  /*02d0*/  IADD3 R14, PT, PT, R8.reuse, -0x2, RZ ;  /* 0xfffffffe080e7810 */ /* 0x040fe40007ffe0ff */
[----:B------:R-:W-:Y:S01]  /*02e0*/  IADD3 R24, PT, PT, R8, -0x1, RZ ;  /* 0xffffffff08187810 */ /* 0x000fe20007ffe0ff */
[----:B--2---:R-:W-:Y:S02]  /*02f0*/  FFMA R12, R23, R18, R12 ;  /* 0x00000012170c7223 */ /* 0x004fe4000000000c */
[----:B------:R-:W-:-:S04]  /*0300*/  IMAD.WIDE.U32 R18, R14, 0x4, R20 ;  /* 0x000000040e127825 */ /* 0x000fc800078e0014 */
[----:B------:R-:W-:Y:S01]  /*0310*/  IMAD.WIDE.U32 R22, R7, 0x4, R16 ;  /* 0x0000000407167825 */ /* 0x000fe200078e0010 */
[----:B------:R0:W2:Y:S04]  /*0320*/  LDG.E R14, desc[UR6][R18.64] ;  /* 0x00000006120e7981 */ /* 0x0000a8000c1e1900 */
[----:B------:R1:W2:Y:S01]  /*0330*/  LDG.E R26, desc[UR6][R22.64] ;  /* 0x00000006161a7981 */ /* 0x0002a2000c1e1900 */
[----:B0-----:R-:W-:-:S04]  /*0340*/  IMAD.WIDE.U32 R18, R24, 0x4, R20 ;  /* 0x0000000418127825 */ /* 0x001fc800078e0014 */
[----:B-1----:R-:W-:Y:S01]  /*0350*/  IMAD.WIDE.U32 R22, R9, 0x4, R16 ;  /* 0x0000000409167825 */ /* 0x002fe200078e0010 */
[----:B------:R0:W3:Y:S04]  /*0360*/  LDG.E R24, desc[UR6][R18.64] ;  /* 0x0000000612187981 */ /* 0x0000e8000c1e1900 */
[----:B------:R1:W3:Y:S01]  /*0370*/  LDG.E R28, desc[UR6][R22.64] ;  /* 0x00000006161c7981 */ /* 0x0002e2000c1e1900 */
[----:B0-----:R-:W-:-:S04]  /*0380*/  IMAD.WIDE.U32 R18, R8, 0x4, R20 ;  /* 0x0000000408127825 */ /* 0x001fc800078e0014 */
[----:B-1----:R-:W-:-:S04]  /*0390*/  IMAD.WIDE.U32 R22, R11, 0x4, R16 ;  /* 0x000000040b167825 */ /* 0x002fc800078e0010 */
[----:B--2---:R-:W-:Y:S02]  /*03a0*/  FFMA R12, R14, R26, R12 ;  /* 0x0000001a0e0c7223 */ /* 0x004fe4000000000c */
[----:B------:R-:W2:Y:S04]  /*03b0*/  LDG.E R14, desc[UR6][R18.64] ;  /* 0x00000006120e7981 */ /* 0x000ea8000c1e1900 */
[----:B------:R0:W2:Y:S01]  /*03c0*/  LDG.E R26, desc[UR6][R22.64] ;  /* 0x00000006161a7981 */ /* 0x0000a2000c1e1900 */
[----:B---3--:R-:W-:Y:S01]  /*03d0*/  FFMA R12, R24, R28, R12 ;  /* 0x0000001c180c7223 */ /* 0x008fe2000000000c */
[----:B------:R-:W-:Y:S01]  /*03e0*/  IADD3 R24, PT, PT, R8, 0x1, RZ ;  /* 0x0000000108187810 */ /* 0x000fe20007ffe0ff */
[----:B0-----:R-:W-:-:S04]  /*03f0*/  IMAD.WIDE.U32 R22, R13, 0x4, R16 ;  /* 0x000000040d167825 */ /* 0x001fc800078e0010 */
[----:B------:R-:W-:Y:S01]  /*0400*/  IMAD.WIDE.U32 R18, R24, 0x4, R20 ;  /* 0x0000000418127825 */ /* 0x000fe200078e0014 */
[----:B------:R-:W3:Y:S04]  /*0410*/  LDG.E R28, desc[UR6][R22.64] ;  /* 0x00000006161c7981 */ /* 0x000ee8000c1e1900 */
[----:B------:R0:W3:Y:S01]  /*0420*/  LDG.E R24, desc[UR6][R18.64] ;  /* 0x0000000612187981 */ /* 0x0000e2000c1e1900 */
[----:B--2---:R-:W-:Y:S01]  /*0430*/  FFMA R12, R14, R26, R12 ;  /* 0x0000001a0e0c7223 */ /* 0x004fe2000000000c */
[C---:B------:R-:W-:Y:S02]  /*0440*/  IADD3 R26, PT, PT, R8.reuse, 0x3, RZ ;  /* 0x00000003081a7810 */ /* 0x040fe40007ffe0ff */
[----:B------:R-:W-:-:S03]  /*0450*/  IADD3 R14, PT, PT, R8, 0x2, RZ ;  /* 0x00000002080e7810 */ /* 0x000fc60007ffe0ff */
[----:B0-----:R-:W-:Y:S01]  /*0460*/  IMAD.WIDE.U32 R18, R26, 0x4, R20 ;  /* 0x000000041a127825 */ /* 0x001fe200078e0014 */
[----:B------:R-:W-:-:S03]  /*0470*/  IADD3 R26, PT, PT, R8, 0x4, RZ ;  /* 0x00000004081a7810 */ /* 0x000fc60007ffe0ff */
[--C-:B------:R-:W-:Y:S02]  /*0480*/  IMAD.WIDE.U32 R22, R14, 0x4, R20.reuse ;  /* 0x000000040e167825 */ /* 0x100fe400078e0014 */
[----:B------:R0:W2:Y:S02]  /*0490*/  LDG.E R14, desc[UR6][R18.64] ;  /* 0x00000006120e7981 */ /* 0x0000a4000c1e1900 */
[----:B------:R-:W-:-:S04]  /*04a0*/  IMAD.WIDE.U32 R20, R26, 0x4, R20 ;  /* 0x000000041a147825 */ /* 0x000fc800078e0014 */
[----:B---3--:R-:W-:Y:S02]  /*04b0*/  FFMA R12, R24, R28, R12 ;  /* 0x0000001c180c7223 */ /* 0x008fe4000000000c */
[----:B------:R-:W3:Y:S01]  /*04c0*/  LDG.E R21, desc[UR6][R20.64] ;  /* 0x0000000614157981 */ /* 0x000ee2000c1e1900 */
[----:B0-----:R-:W-:-:S03]  /*04d0*/  IMAD.WIDE.U32 R18, R15, 0x4, R16 ;  /* 0x000000040f127825 */ /* 0x001fc600078e0010 */
[----:B------:R0:W4:Y:S04]  /*04e0*/  LDG.E R24, desc[UR6][R22.64] ;  /* 0x0000000616187981 */ /* 0x000128000c1e1900 */
[----:B------:R-:W4:Y:S01]  /*04f0*/  LDG.E R26, desc[UR6][R18.64] ;  /* 0x00000006121a7981 */ /* 0x000f22000c1e1900 */
[----:B0-----:R-:W-:-:S04]  /*0500*/  IMAD.WIDE.U32 R22, R25, 0x4, R16 ;  /* 0x0000000419167825 */ /* 0x001fc800078e0010 */
[----:B------:R-:W-:Y:S01]  /*0510*/  IMAD.WIDE.U32 R16, R27, 0x4, R16 ;  /* 0x000000041b107825 */ /* 0x000fe200078e0010 */
[----:B------:R-:W2:Y:S05]  /*0520*/  LDG.E R28, desc[UR6][R22.64] ;  /* 0x00000006161c7981 */ /* 0x000eaa000c1e1900 */
[----:B------:R-:W3:Y:S01]  /*0530*/  LDG.E R16, desc[UR6][R16.64] ;  /* 0x0000000610107981 */ /* 0x000ee2000c1e1900 */
[----:B------:R-:W-:-:S04]  /*0540*/  IADD3 R10, PT, PT, R10, 0x8, RZ ;  /* 0x000000080a0a7810 */ /* 0x000fc80007ffe0ff */
[----:B------:R-:W-:Y:S02]  /*0550*/  ISETP.NE.AND P1, PT, R10, RZ, PT ;  /* 0x000000ff0a00720c */ /* 0x000fe40003f25270 */
[----:B------:R-:W-:Y:S02]  /*0560*/  IADD3 R8, PT, PT, R8, 0x8, RZ ;  /* 0x0000000808087810 */ /* 0x000fe40007ffe0ff */
[C---:B------:R-:W-:Y:S02]  /*0570*/  LEA R7, R0.reuse, R7, 0x3 ;  /* 0x0000000700077211 */ /* 0x040fe400078e18ff */
[C---:B------:R-:W-:Y:S02]  /*0580*/  LEA R9, R0.reuse, R9, 0x3 ;  /* 0x0000000900097211 */ /* 0x040fe400078e18ff */
[C---:B------:R-:W-:Y:S02]  /*0590*/  LEA R11, R0.reuse, R11, 0x3 ;  /* 0x0000000b000b7211 */ /* 0x040fe400078e18ff */
[----:B------:R-:W-:-:S02]  /*05a0*/  LEA R13, R0, R13, 0x3 ;  /* 0x0000000d000d7211 */ /* 0x000fc400078e18ff */
[C---:B------:R-:W-:Y:S02]  /*05b0*/  LEA R15, R0.reuse, R15, 0x3 ;  /* 0x0000000f000f7211 */ /* 0x040fe400078e18ff */
[C---:B------:R-:W-:Y:S02]  /*05c0*/  LEA R25, R0.reuse, R25, 0x3 ;  /* 0x0000001900197211 */ /* 0x040fe400078e18ff */
[C---:B------:R-:W-:Y:S02]  /*05d0*/  LEA R27, R0.reuse, R27, 0x3 ;  /* 0x0000001b001b7211 */ /* 0x040fe400078e18ff */
[----:B------:R-:W-:Y:S01]  /*05e0*/  LEA R29, R0, R29, 0x3 ;  /* 0x0000001d001d7211 */ /* 0x000fe200078e18ff */
[----:B----4-:R-:W-:-:S04]  /*05f0*/  FFMA R12, R24, R26, R12 ;  /* 0x0000001a180c7223 */ /* 0x010fc8000000000c */
[----:B--2---:R-:W-:-:S04]  /*0600*/  FFMA R12, R14, R28, R12 ;  /* 0x0000001c0e0c7223 */ /* 0x004fc8000000000c */
[----:B---3--:R-:W-:Y:S01]  /*0610*/  FFMA R12, R21, R16, R12 ;  /* 0x00000010150c7223 */ /* 0x008fe2000000000c */
[----:B------:R-:W-:Y:S06]  /*0620*/  @P1 BRA `(.L_x_2) ;  /* 0xfffffffc000c1947 */ /* 0x000fec000383ffff */
.L_x_1:
[----:B------:R-:W-:Y:S05]  /*0630*/  @!P0 BRA `(.L_x_0) ;  /* 0x0000000400048947 */ /* 0x000fea0003800000 */
[----:B------:R-:W-:Y:S02]  /*0640*/  ISETP.GE.U32.AND P0, PT, R4, 0x4, PT ;  /* 0x000000040400780c */ /* 0x000fe40003f06070 */
[----:B------:R-:W-:-:S04]  /*0650*/  LOP3.LUT R13, R2, 0x3, RZ, 0xc0, !PT ;  /* 0x00000003020d7812 */ /* 0x000fc800078ec0ff */
[----:B------:R-:W-:-:S07]  /*0660*/  ISETP.NE.AND P1, PT, R13, RZ, PT ;  /* 0x000000ff0d00720c */ /* 0x000fce0003f25270 */
[----:B------:R-:W-:Y:S06]  /*0670*/  @!P0 BRA `(.L_x_3) ;  /* 0x00000000007c8947 */ /* 0x000fec0003800000 */
[----:B------:R-:W0:Y:S01]  /*0680*/  LDC.64 R8, c[0x0][0x388] ;  /* 0x0000e200ff087b82 */ /* 0x000e220000000a00 */
[----:B------:R-:W-:Y:S02]  /*0690*/  IMAD R15, R3, R2, R6 ;  /* 0x00000002030f7224 */ /* 0x000fe400078e0206 */
[----:B------:R-:W-:-:S03]  /*06a0*/  IMAD R17, R6, R0, R5 ;  /* 0x0000000006117224 */ /* 0x000fc600078e0205 */
[C---:B------:R-:W-:Y:S02]  /*06b0*/  IADD3 R23, PT, PT, R15.reuse, 0x1, RZ ;  /* 0x000000010f177810 */ /* 0x040fe40007ffe0ff */
[----:B------:R-:W1:Y:S01]  /*06c0*/  LDC.64 R10, c[0x0][0x380] ;  /* 0x0000e000ff0a7b82 */ /* 0x000e620000000a00 */
[C---:B------:R-:W-:Y:S02]  /*06d0*/  IADD3 R27, PT, PT, R15.reuse, 0x2, RZ ;  /* 0x000000020f1b7810 */ /* 0x040fe40007ffe0ff */
[----:B------:R-:W-:Y:S01]  /*06e0*/  IADD3 R4, PT, PT, R15, 0x3, RZ ;  /* 0x000000030f047810 */ /* 0x000fe20007ffe0ff */
[C---:B0-----:R-:W-:Y:S01]  /*06f0*/  IMAD.WIDE.U32 R20, R17.reuse, 0x4, R8 ;  /* 0x0000000411147825 */ /* 0x041fe200078e0008 */
[----:B------:R-:W-:-:S04]  /*0700*/  IADD3 R17, PT, PT, R17, R0, RZ ;  /* 0x0000000011117210 */ /* 0x000fc80007ffe0ff */
[-C--:B------:R-:W-:Y:S01]  /*0710*/  IADD3 R29, PT, PT, R17, R0.reuse, RZ ;  /* 0x00000000111d7210 */ /* 0x080fe20007ffe0ff */
[--C-:B-1----:R-:W-:Y:S01]  /*0720*/  IMAD.WIDE.U32 R24, R15, 0x4, R10.reuse ;  /* 0x000000040f187825 */ /* 0x102fe200078e000a */
[----:B------:R-:W2:Y:S03]  /*0730*/  LDG.E R20, desc[UR6][R20.64] ;  /* 0x0000000614147981 */ /* 0x000ea6000c1e1900 */
[----:B------:R-:W-:Y:S01]  /*0740*/  IMAD.WIDE.U32 R22, R23, 0x4, R10 ;  /* 0x0000000417167825 */ /* 0x000fe200078e000a */
[----:B------:R-:W2:Y:S03]  /*0750*/  LDG.E R7, desc[UR6][R24.64] ;  /* 0x0000000618077981 */ /* 0x000ea6000c1e1900 */
[----:B------:R-:W-:Y:S02]  /*0760*/  IMAD.WIDE.U32 R18, R17, 0x4, R8 ;  /* 0x0000000411127825 */ /* 0x000fe400078e0008 */
[----:B------:R-:W3:Y:S02]  /*0770*/  LDG.E R22, desc[UR6][R22.64] ;  /* 0x0000000616167981 */ /* 0x000ee4000c1e1900 */
[----:B------:R-:W-:Y:S01]  /*0780*/  IMAD.WIDE.U32 R14, R27, 0x4, R10 ;  /* 0x000000041b0e7825 */ /* 0x000fe200078e000a */
[C---:B------:R-:W-:Y:S01]  /*0790*/  IADD3 R27, PT, PT, R29.reuse, R0, RZ ;  /* 0x000000001d1b7210 */ /* 0x040fe20007ffe0ff */
[----:B------:R-:W3:Y:S02]  /*07a0*/  LDG.E R19, desc[UR6][R18.64] ;  /* 0x0000000612137981 */ /* 0x000ee4000c1e1900 */
[----:B------:R-:W-:-:S02]  /*07b0*/  IMAD.WIDE.U32 R16, R29, 0x4, R8 ;  /* 0x000000041d107825 */ /* 0x000fc400078e0008 */
[----:B------:R-:W4:Y:S02]  /*07c0*/  LDG.E R14, desc[UR6][R14.64] ;  /* 0x000000060e0e7981 */ /* 0x000f24000c1e1900 */
[----:B------:R-:W-:Y:S02]  /*07d0*/  IMAD.WIDE.U32 R10, R4, 0x4, R10 ;  /* 0x00000004040a7825 */ /* 0x000fe400078e000a */
[----:B------:R-:W4:Y:S02]  /*07e0*/  LDG.E R16, desc[UR6][R16.64] ;  /* 0x0000000610107981 */ /* 0x000f24000c1e1900 */
[----:B------:R-:W-:Y:S02]  /*07f0*/  IMAD.WIDE.U32 R8, R27, 0x4, R8 ;  /* 0x000000041b087825 */ /* 0x000fe400078e0008 */
[----:B------:R-:W5:Y:S04]  /*0800*/  LDG.E R10, desc[UR6][R10.64] ;  /* 0x000000060a0a7981 */ /* 0x000f68000c1e1900 */
[----:B------:R-:W5:Y:S01]  /*0810*/  LDG.E R8, desc[UR6][R8.64] ;  /* 0x0000000608087981 */ /* 0x000f62000c1e1900 */
[----:B------:R-:W-:Y:S01]  /*0820*/  IADD3 R6, PT, PT, R6, 0x4, RZ ;  /* 0x0000000406067810 */ /* 0x000fe20007ffe0ff */
[----:B--2---:R-:W-:-:S04]  /*0830*/  FFMA R7, R7, R20, R12 ;  /* 0x0000001407077223 */ /* 0x004fc8000000000c */
[----:B---3--:R-:W-:-:S04]  /*0840*/  FFMA R7, R22, R19, R7 ;  /* 0x0000001316077223 */ /* 0x008fc80000000007 */
[----:B----4-:R-:W-:-:S04]  /*0850*/  FFMA R7, R14, R16, R7 ;  /* 0x000000100e077223 */ /* 0x010fc80000000007 */
[----:B-----5:R-:W-:-:S07]  /*0860*/  FFMA R12, R10, R8, R7 ;  /* 0x000000080a0c7223 */ /* 0x020fce0000000007 */
.L_x_3:
[----:B------:R-:W-:Y:S05]  /*0870*/  @!P1 BRA `(.L_x_0) ;  /* 0x0000000000749947 */ /* 0x000fea0003800000 */
[----:B------:R-:W0:Y:S01]  /*0880*/  LDC.64 R8, c[0x0][0x388] ;  /* 0x0000e200ff087b82 */ /* 0x000e220000000a00 */
[----:B------:R-:W-:Y:S02]  /*0890*/  ISETP.NE.AND P0, PT, R13, 0x1, PT ;  /* 0x000000010d00780c */ /* 0x000fe40003f05270 */
[----:B------:R-:W-:-:S04]  /*08a0*/  LOP3.LUT R4, R2, 0x1, RZ, 0xc0, !PT ;  /* 0x0000000102047812 */ /* 0x000fc800078ec0ff */
[----:B------:R-:W-:Y:S01]  /*08b0*/  ISETP.NE.U32.AND P1, PT, R4, 0x1, PT ;  /* 0x000000010400780c */ /* 0x000fe20003f25070 */
[----:B------:R-:W1:Y:S06]  /*08c0*/  LDC.64 R18, c[0x0][0x380] ;  /* 0x0000e000ff127b82 */ /* 0x000e6c0000000a00 */
[----:B------:R-:W-:Y:S02]  /*08d0*/  @P0 IMAD R7, R3, R2, R6 ;  /* 0x0000000203070224 */ /* 0x000fe400078e0206 */
[----:B------:R-:W2:Y:S01]  /*08e0*/  LDC.64 R10, c[0x0][0x380] ;  /* 0x0000e000ff0a7b82 */ /* 0x000ea20000000a00 */
[C---:B------:R-:W-:Y:S01]  /*08f0*/  @P0 IMAD R17, R6.reuse, R0, R5 ;  /* 0x0000000006110224 */ /* 0x040fe200078e0205 */
[----:B------:R-:W-:-:S02]  /*0900*/  @P0 IADD3 R6, PT, PT, R6, 0x2, RZ ;  /* 0x0000000206060810 */ /* 0x000fc40007ffe0ff */
[----:B------:R-:W-:Y:S02]  /*0910*/  @P0 IADD3 R13, PT, PT, R7, 0x1, RZ ;  /* 0x00000001070d0810 */ /* 0x000fe40007ffe0ff */
[C---:B------:R-:W-:Y:S02]  /*0920*/  @P0 IADD3 R23, PT, PT, R17.reuse, R0, RZ ;  /* 0x0000000011170210 */ /* 0x040fe40007ffe0ff */
[----:B------:R-:W3:Y:S01]  /*0930*/  LDC.64 R14, c[0x0][0x388] ;  /* 0x0000e200ff0e7b82 */ /* 0x000ee20000000a00 */
[----:B0-----:R-:W-:-:S04]  /*0940*/  @P0 IMAD.WIDE.U32 R16, R17, 0x4, R8 ;  /* 0x0000000411100825 */ /* 0x001fc800078e0008 */
[----:B------:R-:W-:Y:S02]  /*0950*/  @P0 IMAD.WIDE.U32 R8, R23, 0x4, R8 ;  /* 0x0000000417080825 */ /* 0x000fe400078e0008 */
[----:B------:R-:W4:Y:S02]  /*0960*/  @P0 LDG.E R16, desc[UR6][R16.64] ;  /* 0x0000000610100981 */ /* 0x000f24000c1e1900 */
[--C-:B-1----:R-:W-:Y:S02]  /*0970*/  @P0 IMAD.WIDE.U32 R20, R7, 0x4, R18.reuse ;  /* 0x0000000407140825 */ /* 0x102fe400078e0012 */
[----:B------:R-:W5:Y:S02]  /*0980*/  @P0 LDG.E R8, desc[UR6][R8.64] ;  /* 0x0000000608080981 */ /* 0x000f64000c1e1900 */
[----:B------:R-:W-:Y:S02]  /*0990*/  @P0 IMAD.WIDE.U32 R18, R13, 0x4, R18 ;  /* 0x000000040d120825 */ /* 0x000fe400078e0012 */
[----:B------:R-:W4:Y:S02]  /*09a0*/  @P0 LDG.E R7, desc[UR6][R20.64] ;  /* 0x0000000614070981 */ /* 0x000f24000c1e1900 */
[----:B------:R-:W-:-:S02]  /*09b0*/  @!P1 IMAD R13, R3, R2, R6 ;  /* 0x00000002030d9224 */ /* 0x000fc400078e0206 */
[----:B------:R-:W-:Y:S01]  /*09c0*/  @!P1 IMAD R23, R6, R0, R5 ;  /* 0x0000000006179224 */ /* 0x000fe200078e0205 */
[----:B------:R-:W5:Y:S01]  /*09d0*/  @P0 LDG.E R18, desc[UR6][R18.64] ;  /* 0x0000000612120981 */ /* 0x000f62000c1e1900 */
[----:B--2---:R-:W-:-:S04]  /*09e0*/  @!P1 IMAD.WIDE.U32 R10, R13, 0x4, R10 ;  /* 0x000000040d0a9825 */ /* 0x004fc800078e000a */
[----:B---3--:R-:W-:Y:S02]  /*09f0*/  @!P1 IMAD.WIDE.U32 R14, R23, 0x4, R14 ;  /* 0x00000004170e9825 */ /* 0x008fe400078e000e */
[----:B------:R-:W2:Y:S04]  /*0a00*/  @!P1 LDG.E R11, desc[UR6][R10.64] ;  /* 0x000000060a0b9981 */ /* 0x000ea8000c1e1900 */
[----:B------:R-:W2:Y:S01]  /*0a10*/  @!P1 LDG.E R14, desc[UR6][R14.64] ;  /* 0x000000060e0e9981 */ /* 0x000ea2000c1e1900 */
[----:B----4-:R-:W-:-:S04]  /*0a20*/  @P0 FFMA R7, R7, R16, R12 ;  /* 0x0000001007070223 */ /* 0x010fc8000000000c */
[----:B-----5:R-:W-:-:S04]  /*0a30*/  @P0 FFMA R12, R18, R8, R7 ;  /* 0x00000008120c0223 */ /* 0x020fc80000000007 */
[----:B--2---:R-:W-:-:S07]  /*0a40*/  @!P1 FFMA R12, R11, R14, R12 ;  /* 0x0000000e0b0c9223 */ /* 0x004fce000000000c */
.L_x_0:
[----:B------:R-:W0:Y:S01]  /*0a50*/  LDC.64 R6, c[0x0][0x390] ;  /* 0x0000e400ff067b82 */ /* 0x000e220000000a00 */
[----:B------:R-:W-:-:S04]  /*0a60*/  IMAD R3, R3, R0, R5 ;  /* 0x0000000003037224 */ /* 0x000fc800078e0205 */
[----:B0-----:R-:W-:-:S05]  /*0a70*/  IMAD.WIDE.U32 R2, R3, 0x4, R6 ;  /* 0x0000000403027825 */ /* 0x001fca00078e0006 */
[----:B------:R-:W-:Y:S01]  /*0a80*/  STG.E desc[UR6][R2.64], R12 ;  /* 0x0000000c02007986 */ /* 0x000fe2000c101906 */
[----:B------:R-:W-:Y:S05]  /*0a90*/  EXIT ;  /* 0x000000000000794d */ /* 0x000fea0003800000 */
.L_x_4:
[----:B------:R-:W-:-:S00]  /*0aa0*/  BRA `(.L_x_4) ;  /* 0xfffffffc00fc7947 */ /* 0x000fc0000383ffff */
[----:B------:R-:W-:-:S00]  /*0ab0*/  NOP ;  /* 0x0000000000007918 */ /* 0x000fc00000000000 */
        /* <DEDUP_REMOVED lines=12> */
.L_x_5:


//--------------------- .nv.shared.reserved.0     --------------------------
	.section	.nv.shared.reserved.0,"aw",@nobits
	.weak		__nv_reservedSMEM_offset_0_alias
	.size		__nv_reservedSMEM_offset_0_alias, 0, 64
	.other		__nv_reservedSMEM_offset_0_alias,@"STO_CUDA_RESERVED_SHARED STV_DEFAULT"
__nv_reservedSMEM_offset_0_alias:
	.zero		0
	.zero		64


//--------------------- .nv.constant0.matmul      --------------------------
	.section	.nv.constant0.matmul,"a",@progbits
	.sectionflags	@""
	.align	4
.nv.constant0.matmul:
	.zero		932


//--------------------- SYMBOLS --------------------------

	.type		.nv.reservedSmem.offset0,@object
	.size		.nv.reservedSmem.offset0,0x4
